//
// Generated by NVIDIA NVVM Compiler
//
// Compiler Build ID: CL-36424714
// Cuda compilation tools, release 13.0, V13.0.88
// Based on NVVM 20.0.0
//

.version 9.0
.target sm_100
.address_size 64

	// .globl	fill

.visible .entry fill(
	.param .u64 .ptr .align 1 fill_param_0,
	.param .u32 fill_param_1
)
{
	.reg .pred 	%p<7>;
	.reg .b32 	%r<42>;
	.reg .b64 	%rd<11>;

	ld.param.u64 	%rd2, [fill_param_0];
	ld.param.u32 	%r16, [fill_param_1];
	cvta.to.global.u64 	%rd1, %rd2;
	mov.u32 	%r17, %ntid.x;
	mov.u32 	%r18, %nctaid.x;
	mul.lo.s32 	%r1, %r17, %r18;
	mov.u32 	%r19, %ctaid.x;
	mov.u32 	%r20, %tid.x;
	mad.lo.s32 	%r40, %r17, %r19, %r20;
	setp.ge.s32 	%p1, %r40, %r16;
	@%p1 bra 	$L__BB0_7;
	add.s32 	%r21, %r40, %r1;
	max.s32 	%r22, %r16, %r21;
	setp.lt.s32 	%p2, %r21, %r16;
	selp.u32 	%r23, 1, 0, %p2;
	add.s32 	%r24, %r21, %r23;
	sub.s32 	%r25, %r22, %r24;
	div.u32 	%r26, %r25, %r1;
	add.s32 	%r3, %r26, %r23;
	and.b32  	%r27, %r3, 3;
	setp.eq.s32 	%p3, %r27, 3;
	@%p3 bra 	$L__BB0_4;
	shl.b32 	%r38, %r40, 1;
	shl.b32 	%r5, %r1, 1;
	add.s32 	%r28, %r3, 1;
	and.b32  	%r29, %r28, 3;
	neg.s32 	%r37, %r29;
$L__BB0_3:
	.pragma "nounroll";
	mul.wide.s32 	%rd3, %r40, 4;
	add.s64 	%rd4, %rd1, %rd3;
	st.global.u32 	[%rd4], %r38;
	add.s32 	%r40, %r40, %r1;
	add.s32 	%r38, %r38, %r5;
	add.s32 	%r37, %r37, 1;
	setp.ne.s32 	%p4, %r37, 0;
	@%p4 bra 	$L__BB0_3;
$L__BB0_4:
	setp.lt.u32 	%p5, %r3, 3;
	@%p5 bra 	$L__BB0_7;
	mul.wide.s32 	%rd7, %r1, 4;
$L__BB0_6:
	shl.b32 	%r30, %r40, 1;
	mul.wide.s32 	%rd5, %r40, 4;
	add.s64 	%rd6, %rd1, %rd5;
	st.global.u32 	[%rd6], %r30;
	add.s32 	%r31, %r40, %r1;
	shl.b32 	%r32, %r31, 1;
	add.s64 	%rd8, %rd6, %rd7;
	st.global.u32 	[%rd8], %r32;
	add.s32 	%r33, %r31, %r1;
	shl.b32 	%r34, %r33, 1;
	add.s64 	%rd9, %rd8, %rd7;
	st.global.u32 	[%rd9], %r34;
	add.s32 	%r35, %r33, %r1;
	shl.b32 	%r36, %r35, 1;
	add.s64 	%rd10, %rd9, %rd7;
	st.global.u32 	[%rd10], %r36;
	add.s32 	%r40, %r35, %r1;
	setp.lt.s32 	%p6, %r40, %r16;
	@%p6 bra 	$L__BB0_6;
$L__BB0_7:
	ret;

}


// ===== COMPILED SASS (sm_100) =====

	.target	sm_100

	.elftype	@"ET_EXEC"


//--------------------- .note.nv.tkinfo           --------------------------
	.section	.note.nv.tkinfo,"",@"SHT_NOTE"
	.sectionflags	@"SHF_NOTE_NV_TKINFO"
	.tkinfo
        /*0018*/ 	.word	0x00000002
        /*0030*/ 	.string	""
        /*0030*/ 	.string	"ptxas"
        /*0030*/ 	.string	"Cuda compilation tools, release 13.0, V13.0.88"
        /*0030*/ 	.string	"Build cuda_13.0.r13.0/compiler.36424714_0"
        /*0030*/ 	.string	"-arch sm_100 -m 64 "



//--------------------- .note.nv.cuinfo           --------------------------
	.section	.note.nv.cuinfo,"",@"SHT_NOTE"
	.sectionflags	@"SHF_NOTE_NV_CUINFO"
        /*0018*/ 	.short	0x0002
        /*001a*/ 	.short	0x0064
        /*001c*/ 	.short	0x0082
	.zero		2


//--------------------- .nv.info                  --------------------------
	.section	.nv.info,"",@"SHT_CUDA_INFO"
	.align	4


	//----- nvinfo : EIATTR_REGCOUNT
	.align		4
        /*0000*/ 	.byte	0x04, 0x2f
        /*0002*/ 	.short	(.L_1 - .L_0)
	.align		4
.L_0:
        /*0004*/ 	.word	index@(fill)
        /*0008*/ 	.word	0x0000001a


	//----- nvinfo : EIATTR_FRAME_SIZE
	.align		4
.L_1:
        /*000c*/ 	.byte	0x04, 0x11
        /*000e*/ 	.short	(.L_3 - .L_2)
	.align		4
.L_2:
        /*0010*/ 	.word	index@(fill)
        /*0014*/ 	.word	0x00000000


	//----- nvinfo : EIATTR_MIN_STACK_SIZE
	.align		4
.L_3:
        /*0018*/ 	.byte	0x04, 0x12
        /*001a*/ 	.short	(.L_5 - .L_4)
	.align		4
.L_4:
        /*001c*/ 	.word	index@(fill)
        /*0020*/ 	.word	0x00000000
.L_5:


//--------------------- .nv.compat                --------------------------
	.section	.nv.compat,"",@"SHT_CUDA_COMPAT_INFO"
	.align	4
        /*0000*/ 	.byte	0x02, 0x09, 0x00, 0x00, 0x02, 0x02, 0x01, 0x00, 0x02, 0x05, 0x05, 0x00, 0x03, 0x07, 0x01, 0x01
        /*0010*/ 	.byte	0x02, 0x03, 0x00, 0x00, 0x02, 0x06, 0x01, 0x00, 0x04, 0x0b, 0x08, 0x00, 0x09, 0x00, 0x00, 0x00
        /*0020*/ 	.byte	0x00, 0x00, 0x00, 0x00


//--------------------- .nv.info.fill             --------------------------
	.section	.nv.info.fill,"",@"SHT_CUDA_INFO"
	.sectionflags	@""
	.align	4


	//----- nvinfo : EIATTR_CUDA_API_VERSION
	.align		4
        /*0000*/ 	.byte	0x04, 0x37
        /*0002*/ 	.short	(.L_7 - .L_6)
.L_6:
        /*0004*/ 	.word	0x00000082


	//----- nvinfo : EIATTR_KPARAM_INFO
	.align		4
.L_7:
        /*0008*/ 	.byte	0x04, 0x17
        /*000a*/ 	.short	(.L_9 - .L_8)
.L_8:
        /*000c*/ 	.word	0x00000000
        /*0010*/ 	.short	0x0001
        /*0012*/ 	.short	0x0008
        /*0014*/ 	.byte	0x00, 0xf0, 0x11, 0x00


	//----- nvinfo : EIATTR_KPARAM_INFO
	.align		4
.L_9:
        /*0018*/ 	.byte	0x04, 0x17
        /*001a*/ 	.short	(.L_11 - .L_10)
.L_10:
        /*001c*/ 	.word	0x00000000
        /*0020*/ 	.short	0x0000
        /*0022*/ 	.short	0x0000
        /*0024*/ 	.byte	0x00, 0xf5, 0x21, 0x00


	//----- nvinfo : EIATTR_SPARSE_MMA_MASK
	.align		4
.L_11:
        /*0028*/ 	.byte	0x03, 0x50
        /*002a*/ 	.short	0x0000


	//----- nvinfo : EIATTR_MAXREG_COUNT
	.align		4
        /*002c*/ 	.byte	0x03, 0x1b
        /*002e*/ 	.short	0x00ff


	//----- nvinfo : EIATTR_MERCURY_ISA_VERSION
	.align		4
        /*0030*/ 	.byte	0x03, 0x5f
        /*0032*/ 	.short	0x0101


	//----- nvinfo : EIATTR_VRC_CTA_INIT_COUNT
	.align		4
        /*0034*/ 	.byte	0x02, 0x4a
	.zero		1
	.zero		1


	//----- nvinfo : EIATTR_EXIT_INSTR_OFFSETS
	.align		4
        /*0038*/ 	.byte	0x04, 0x1c
        /*003a*/ 	.short	(.L_13 - .L_12)


	//   ....[0]....
.L_12:
        /*003c*/ 	.word	0x00000090


	//   ....[1]....
        /*0040*/ 	.word	0x00000360


	//   ....[2]....
        /*0044*/ 	.word	0x00000490


	//----- nvinfo : EIATTR_CRS_STACK_SIZE
	.align		4
.L_13:
        /*0048*/ 	.byte	0x04, 0x1e
        /*004a*/ 	.short	(.L_15 - .L_14)
.L_14:
        /*004c*/ 	.word	0x00000000


	//----- nvinfo : EIATTR_CBANK_PARAM_SIZE
	.align		4
.L_15:
        /*0050*/ 	.byte	0x03, 0x19
        /*0052*/ 	.short	0x000c


	//----- nvinfo : EIATTR_PARAM_CBANK
	.align		4
        /*0054*/ 	.byte	0x04, 0x0a
        /*0056*/ 	.short	(.L_17 - .L_16)
	.align		4
.L_16:
        /*0058*/ 	.word	index@(.nv.constant0.fill)
        /*005c*/ 	.short	0x0380
        /*005e*/ 	.short	0x000c


	//----- nvinfo : EIATTR_SW_WAR
	.align		4
.L_17:
        /*0060*/ 	.byte	0x04, 0x36
        /*0062*/ 	.short	(.L_19 - .L_18)
.L_18:
        /*0064*/ 	.word	0x00000008
.L_19:


//--------------------- .nv.callgraph             --------------------------
	.section	.nv.callgraph,"",@"SHT_CUDA_CALLGRAPH"
	.align	4
	.sectionentsize	8
	.align		4
        /*0000*/ 	.word	0x00000000
	.align		4
        /*0004*/ 	.word	0xffffffff
	.align		4
        /*0008*/ 	.word	0x00000000
	.align		4
        /*000c*/ 	.word	0xfffffffe
	.align		4
        /*0010*/ 	.word	0x00000000
	.align		4
        /*0014*/ 	.word	0xfffffffd
	.align		4
        /*0018*/ 	.word	0x00000000
	.align		4
        /*001c*/ 	.word	0xfffffffc


//--------------------- .text.fill                --------------------------
	.section	.text.fill,"ax",@progbits
	.align	128
        .global         fill
        .type           fill,@function
        .size           fill,(.L_x_5 - fill)
        .other          fill,@"STO_CUDA_ENTRY STV_DEFAULT"
fill:
.text.fill:
[----:B------:R-:W-:Y:S01]  /*0000*/  LDC R1, c[0x0][0x37c] ;  /* 0x0000df00ff017b82 */ /* 0x000fe20000000800 */
[----:B------:R-:W0:Y:S01]  /*0010*/  S2R R5, SR_CTAID.X ;  /* 0x0000000000057919 */ /* 0x000e220000002500 */
[----:B------:R-:W1:Y:S06]  /*0020*/  LDCU UR4, c[0x0][0x360] ;  /* 0x00006c00ff0477ac */ /* 0x000e6c0008000800 */
[----:B------:R-:W1:Y:S01]  /*0030*/  LDC R0, c[0x0][0x370] ;  /* 0x0000dc00ff007b82 */ /* 0x000e620000000800 */
[----:B------:R-:W0:Y:S01]  /*0040*/  S2R R2, SR_TID.X ;  /* 0x0000000000027919 */ /* 0x000e220000002100 */
[----:B------:R-:W2:Y:S01]  /*0050*/  LDCU UR6, c[0x0][0x388] ;  /* 0x00007100ff0677ac */ /* 0x000ea20008000800 */
[----:B-1----:R-:W-:-:S02]  /*0060*/  IMAD R0, R0, UR4, RZ ;  /* 0x0000000400007c24 */ /* 0x002fc4000f8e02ff */
[----:B0-----:R-:W-:-:S05]  /*0070*/  IMAD R5, R5, UR4, R2 ;  /* 0x0000000405057c24 */ /* 0x001fca000f8e0202 */
[----:B--2---:R-:W-:-:S13]  /*0080*/  ISETP.GE.AND P0, PT, R5, UR6, PT ;  /* 0x0000000605007c0c */ /* 0x004fda000bf06270 */
[----:B------:R-:W-:Y:S05]  /*0090*/  @P0 EXIT ;  /* 0x000000000000094d */ /* 0x000fea0003800000 */
[----:B------:R-:W0:Y:S01]  /*00a0*/  I2F.U32.RP R8, R0 ;  /* 0x0000000000087306 */ /* 0x000e220000209000 */
[C---:B------:R-:W-:Y:S01]  /*00b0*/  IADD3 R4, PT, PT, R0.reuse, R5, RZ ;  /* 0x0000000500047210 */ /* 0x040fe20007ffe0ff */
[----:B------:R-:W-:Y:S01]  /*00c0*/  IMAD.MOV R9, RZ, RZ, -R0 ;  /* 0x000000ffff097224 */ /* 0x000fe200078e0a00 */
[----:B------:R-:W-:Y:S01]  /*00d0*/  ISETP.NE.U32.AND P2, PT, R0, RZ, PT ;  /* 0x000000ff0000720c */ /* 0x000fe20003f45070 */
[----:B------:R-:W1:Y:S01]  /*00e0*/  LDCU.64 UR4, c[0x0][0x358] ;  /* 0x00006b00ff0477ac */ /* 0x000e620008000a00 */
[C---:B------:R-:W-:Y:S01]  /*00f0*/  ISETP.GE.AND P0, PT, R4.reuse, UR6, PT ;  /* 0x0000000604007c0c */ /* 0x040fe2000bf06270 */
[----:B------:R-:W-:Y:S01]  /*0100*/  BSSY.RECONVERGENT B0, `(.L_x_0) ;  /* 0x0000025000007945 */ /* 0x000fe20003800200 */
[----:B------:R-:W-:Y:S02]  /*0110*/  VIMNMX R7, PT, PT, R4, UR6, !PT ;  /* 0x0000000604077c48 */ /* 0x000fe4000ffe0100 */
[----:B------:R-:W-:-:S04]  /*0120*/  SEL R6, RZ, 0x1, P0 ;  /* 0x00000001ff067807 */ /* 0x000fc80000000000 */
[----:B------:R-:W-:Y:S01]  /*0130*/  IADD3 R7, PT, PT, R7, -R4, -R6 ;  /* 0x8000000407077210 */ /* 0x000fe20007ffe806 */
[----:B0-----:R-:W0:Y:S02]  /*0140*/  MUFU.RCP R8, R8 ;  /* 0x0000000800087308 */ /* 0x001e240000001000 */
[----:B0-----:R-:W-:-:S06]  /*0150*/  VIADD R2, R8, 0xffffffe ;  /* 0x0ffffffe08027836 */ /* 0x001fcc0000000000 */
[----:B------:R0:W2:Y:S02]  /*0160*/  F2I.FTZ.U32.TRUNC.NTZ R3, R2 ;  /* 0x0000000200037305 */ /* 0x0000a4000021f000 */
[----:B0-----:R-:W-:Y:S02]  /*0170*/  IMAD.MOV.U32 R2, RZ, RZ, RZ ;  /* 0x000000ffff027224 */ /* 0x001fe400078e00ff */
[----:B--2---:R-:W-:-:S04]  /*0180*/  IMAD R9, R9, R3, RZ ;  /* 0x0000000309097224 */ /* 0x004fc800078e02ff */
[----:B------:R-:W-:-:S06]  /*0190*/  IMAD.HI.U32 R8, R3, R9, R2 ;  /* 0x0000000903087227 */ /* 0x000fcc00078e0002 */
[----:B------:R-:W-:-:S05]  /*01a0*/  IMAD.HI.U32 R9, R8, R7, RZ ;  /* 0x0000000708097227 */ /* 0x000fca00078e00ff */
[----:B------:R-:W-:-:S05]  /*01b0*/  IADD3 R2, PT, PT, -R9, RZ, RZ ;  /* 0x000000ff09027210 */ /* 0x000fca0007ffe1ff */
[----:B------:R-:W-:Y:S02]  /*01c0*/  IMAD R7, R0, R2, R7 ;  /* 0x0000000200077224 */ /* 0x000fe400078e0207 */
[----:B------:R-:W0:Y:S03]  /*01d0*/  LDC.64 R2, c[0x0][0x380] ;  /* 0x0000e000ff027b82 */ /* 0x000e260000000a00 */
[----:B------:R-:W-:-:S13]  /*01e0*/  ISETP.GE.U32.AND P0, PT, R7, R0, PT ;  /* 0x000000000700720c */ /* 0x000fda0003f06070 */
[----:B------:R-:W-:Y:S01]  /*01f0*/  @P0 IMAD.IADD R7, R7, 0x1, -R0 ;  /* 0x0000000107070824 */ /* 0x000fe200078e0a00 */
[----:B------:R-:W-:-:S04]  /*0200*/  @P0 IADD3 R9, PT, PT, R9, 0x1, RZ ;  /* 0x0000000109090810 */ /* 0x000fc80007ffe0ff */
[----:B------:R-:W-:-:S13]  /*0210*/  ISETP.GE.U32.AND P1, PT, R7, R0, PT ;  /* 0x000000000700720c */ /* 0x000fda0003f26070 */
[----:B------:R-:W-:Y:S01]  /*0220*/  @P1 VIADD R9, R9, 0x1 ;  /* 0x0000000109091836 */ /* 0x000fe20000000000 */
[----:B------:R-:W-:-:S04]  /*0230*/  @!P2 LOP3.LUT R9, RZ, R0, RZ, 0x33, !PT ;  /* 0x00000000ff09a212 */ /* 0x000fc800078e33ff */
[----:B------:R-:W-:-:S04]  /*0240*/  IADD3 R4, PT, PT, R6, R9, RZ ;  /* 0x0000000906047210 */ /* 0x000fc80007ffe0ff */
[C---:B------:R-:W-:Y:S02]  /*0250*/  LOP3.LUT R6, R4.reuse, 0x3, RZ, 0xc0, !PT ;  /* 0x0000000304067812 */ /* 0x040fe400078ec0ff */
[----:B------:R-:W-:Y:S02]  /*0260*/  ISETP.GE.U32.AND P1, PT, R4, 0x3, PT ;  /* 0x000000030400780c */ /* 0x000fe40003f26070 */
[----:B------:R-:W-:-:S13]  /*0270*/  ISETP.NE.AND P0, PT, R6, 0x3, PT ;  /* 0x000000030600780c */ /* 0x000fda0003f05270 */
[----:B01----:R-:W-:Y:S05]  /*0280*/  @!P0 BRA `(.L_x_1) ;  /* 0x0000000000308947 */ /* 0x003fea0003800000 */
[----:B------:R-:W0:Y:S01]  /*0290*/  LDC.64 R8, c[0x0][0x380] ;  /* 0x0000e000ff087b82 */ /* 0x000e220000000a00 */
[----:B------:R-:W-:Y:S01]  /*02a0*/  VIADD R4, R4, 0x1 ;  /* 0x0000000104047836 */ /* 0x000fe20000000000 */
[----:B------:R-:W-:-:S04]  /*02b0*/  SHF.L.U32 R11, R5, 0x1, RZ ;  /* 0x00000001050b7819 */ /* 0x000fc800000006ff */
[----:B------:R-:W-:-:S05]  /*02c0*/  LOP3.LUT R4, R4, 0x3, RZ, 0xc0, !PT ;  /* 0x0000000304047812 */ /* 0x000fca00078ec0ff */
[----:B------:R-:W-:-:S07]  /*02d0*/  IMAD.MOV R4, RZ, RZ, -R4 ;  /* 0x000000ffff047224 */ /* 0x000fce00078e0a04 */
.L_x_2:
[----:B------:R-:W-:Y:S01]  /*02e0*/  IADD3 R4, PT, PT, R4, 0x1, RZ ;  /* 0x0000000104047810 */ /* 0x000fe20007ffe0ff */
[----:B0-----:R-:W-:-:S03]  /*02f0*/  IMAD.WIDE R6, R5, 0x4, R8 ;  /* 0x0000000405067825 */ /* 0x001fc600078e0208 */
[----:B------:R-:W-:Y:S01]  /*0300*/  ISETP.NE.AND P0, PT, R4, RZ, PT ;  /* 0x000000ff0400720c */ /* 0x000fe20003f05270 */
[C---:B------:R-:W-:Y:S01]  /*0310*/  IMAD.IADD R5, R0.reuse, 0x1, R5 ;  /* 0x0000000100057824 */ /* 0x040fe200078e0205 */
[----:B------:R0:W-:Y:S02]  /*0320*/  STG.E desc[UR4][R6.64], R11 ;  /* 0x0000000b06007986 */ /* 0x0001e4000c101904 */
[----:B0-----:R-:W-:-:S09]  /*0330*/  LEA R11, R0, R11, 0x1 ;  /* 0x0000000b000b7211 */ /* 0x001fd200078e08ff */
[----:B------:R-:W-:Y:S05]  /*0340*/  @P0 BRA `(.L_x_2) ;  /* 0xfffffffc00e40947 */ /* 0x000fea000383ffff */
.L_x_1:
[----:B------:R-:W-:Y:S05]  /*0350*/  BSYNC.RECONVERGENT B0 ;  /* 0x0000000000007941 */ /* 0x000fea0003800200 */
.L_x_0:
[----:B------:R-:W-:Y:S05]  /*0360*/  @!P1 EXIT ;  /* 0x000000000000994d */ /* 0x000fea0003800000 */
.L_x_3:
[C---:B0-----:R-:W-:Y:S01]  /*0370*/  IMAD.WIDE R12, R5.reuse, 0x4, R2 ;  /* 0x00000004050c7825 */ /* 0x041fe200078e0202 */
[----:B------:R-:W-:-:S03]  /*0380*/  SHF.L.U32 R15, R5, 0x1, RZ ;  /* 0x00000001050f7819 */ /* 0x000fc600000006ff */
[C---:B------:R-:W-:Y:S02]  /*0390*/  IMAD.IADD R17, R0.reuse, 0x1, R5 ;  /* 0x0000000100117824 */ /* 0x040fe400078e0205 */
[C---:B------:R-:W-:Y:S01]  /*03a0*/  IMAD.WIDE R6, R0.reuse, 0x4, R12 ;  /* 0x0000000400067825 */ /* 0x040fe200078e020c */
[----:B------:R0:W-:Y:S02]  /*03b0*/  STG.E desc[UR4][R12.64], R15 ;  /* 0x0000000f0c007986 */ /* 0x0001e4000c101904 */
[C---:B------:R-:W-:Y:S01]  /*03c0*/  IADD3 R11, PT, PT, R0.reuse, R17, RZ ;  /* 0x00000011000b7210 */ /* 0x040fe20007ffe0ff */
[----:B------:R-:W-:Y:S02]  /*03d0*/  IMAD.SHL.U32 R17, R17, 0x2, RZ ;  /* 0x0000000211117824 */ /* 0x000fe400078e00ff */
[C---:B------:R-:W-:Y:S01]  /*03e0*/  IMAD.WIDE R8, R0.reuse, 0x4, R6 ;  /* 0x0000000400087825 */ /* 0x040fe200078e0206 */
[----:B------:R-:W-:Y:S02]  /*03f0*/  SHF.L.U32 R19, R11, 0x1, RZ ;  /* 0x000000010b137819 */ /* 0x000fe400000006ff */
[----:B------:R0:W-:Y:S01]  /*0400*/  STG.E desc[UR4][R6.64], R17 ;  /* 0x0000001106007986 */ /* 0x0001e2000c101904 */
[----:B------:R-:W-:-:S02]  /*0410*/  IMAD.IADD R21, R0, 0x1, R11 ;  /* 0x0000000100157824 */ /* 0x000fc400078e020b */
[C---:B------:R-:W-:Y:S01]  /*0420*/  IMAD.WIDE R10, R0.reuse, 0x4, R8 ;  /* 0x00000004000a7825 */ /* 0x040fe200078e0208 */
[----:B------:R0:W-:Y:S02]  /*0430*/  STG.E desc[UR4][R8.64], R19 ;  /* 0x0000001308007986 */ /* 0x0001e4000c101904 */
[----:B------:R-:W-:Y:S01]  /*0440*/  IADD3 R5, PT, PT, R0, R21, RZ ;  /* 0x0000001500057210 */ /* 0x000fe20007ffe0ff */
[----:B------:R-:W-:-:S03]  /*0450*/  IMAD.SHL.U32 R23, R21, 0x2, RZ ;  /* 0x0000000215177824 */ /* 0x000fc600078e00ff */
[----:B------:R-:W-:Y:S02]  /*0460*/  ISETP.GE.AND P0, PT, R5, UR6, PT ;  /* 0x0000000605007c0c */ /* 0x000fe4000bf06270 */
[----:B------:R0:W-:Y:S11]  /*0470*/  STG.E desc[UR4][R10.64], R23 ;  /* 0x000000170a007986 */ /* 0x0001f6000c101904 */
[----:B------:R-:W-:Y:S05]  /*0480*/  @!P0 BRA `(.L_x_3) ;  /* 0xfffffffc00b88947 */ /* 0x000fea000383ffff */
[----:B------:R-:W-:Y:S05]  /*0490*/  EXIT ;  /* 0x000000000000794d */ /* 0x000fea0003800000 */
.L_x_4:
[----:B------:R-:W-:-:S00]  /*04a0*/  BRA `(.L_x_4) ;  /* 0xfffffffc00fc7947 */ /* 0x000fc0000383ffff */
[----:B------:R-:W-:-:S00]  /*04b0*/  NOP ;  /* 0x0000000000007918 */ /* 0x000fc00000000000 */
        /* <DEDUP_REMOVED lines=12> */
.L_x_5:


//--------------------- .nv.shared.reserved.0     --------------------------
	.section	.nv.shared.reserved.0,"aw",@nobits
	.weak		__nv_reservedSMEM_offset_0_alias
	.size		__nv_reservedSMEM_offset_0_alias, 0, 64
	.other		__nv_reservedSMEM_offset_0_alias,@"STO_CUDA_RESERVED_SHARED STV_DEFAULT"
__nv_reservedSMEM_offset_0_alias:
	.zero		0
	.zero		64


//--------------------- .nv.constant0.fill        --------------------------
	.section	.nv.constant0.fill,"a",@progbits
	.sectionflags	@""
	.align	4
.nv.constant0.fill:
	.zero		908


//--------------------- SYMBOLS --------------------------

	.type		.nv.reservedSmem.offset0,@object
	.size		.nv.reservedSmem.offset0,0x4
